//
// Generated by NVIDIA NVVM Compiler
//
// Compiler Build ID: CL-36424714
// Cuda compilation tools, release 13.0, V13.0.88
// Based on NVVM 20.0.0
//

.version 9.0
.target sm_100
.address_size 64

	// .globl	_Z12reluKernelV1PfS_ii

.visible .entry _Z12reluKernelV1PfS_ii(
	.param .u64 .ptr .align 1 _Z12reluKernelV1PfS_ii_param_0,
	.param .u64 .ptr .align 1 _Z12reluKernelV1PfS_ii_param_1,
	.param .u32 _Z12reluKernelV1PfS_ii_param_2,
	.param .u32 _Z12reluKernelV1PfS_ii_param_3
)
{
	.reg .pred 	%p<4>;
	.reg .b32 	%r<12>;
	.reg .b32 	%f<3>;
	.reg .b64 	%rd<8>;

	ld.param.u64 	%rd1, [_Z12reluKernelV1PfS_ii_param_0];
	ld.param.u64 	%rd2, [_Z12reluKernelV1PfS_ii_param_1];
	ld.param.u32 	%r3, [_Z12reluKernelV1PfS_ii_param_2];
	ld.param.u32 	%r4, [_Z12reluKernelV1PfS_ii_param_3];
	mov.u32 	%r5, %ctaid.y;
	mov.u32 	%r6, %ntid.y;
	mov.u32 	%r7, %tid.y;
	mad.lo.s32 	%r1, %r5, %r6, %r7;
	mov.u32 	%r8, %ctaid.x;
	mov.u32 	%r9, %ntid.x;
	mov.u32 	%r10, %tid.x;
	mad.lo.s32 	%r2, %r8, %r9, %r10;
	setp.ge.s32 	%p1, %r1, %r4;
	setp.ge.s32 	%p2, %r2, %r3;
	or.pred  	%p3, %p2, %p1;
	@%p3 bra 	$L__BB0_2;
	cvta.to.global.u64 	%rd3, %rd1;
	cvta.to.global.u64 	%rd4, %rd2;
	mad.lo.s32 	%r11, %r3, %r1, %r2;
	mul.wide.s32 	%rd5, %r11, 4;
	add.s64 	%rd6, %rd3, %rd5;
	ld.global.f32 	%f1, [%rd6];
	max.f32 	%f2, %f1, 0f00000000;
	add.s64 	%rd7, %rd4, %rd5;
	st.global.f32 	[%rd7], %f2;
$L__BB0_2:
	ret;

}
	// .globl	_Z12reluKernelV2PfS_i
.visible .entry _Z12reluKernelV2PfS_i(
	.param .u64 .ptr .align 1 _Z12reluKernelV2PfS_i_param_0,
	.param .u64 .ptr .align 1 _Z12reluKernelV2PfS_i_param_1,
	.param .u32 _Z12reluKernelV2PfS_i_param_2
)
{
	.reg .pred 	%p<2>;
	.reg .b32 	%r<6>;
	.reg .b32 	%f<3>;
	.reg .b64 	%rd<8>;

	ld.param.u64 	%rd1, [_Z12reluKernelV2PfS_i_param_0];
	ld.param.u64 	%rd2, [_Z12reluKernelV2PfS_i_param_1];
	ld.param.u32 	%r2, [_Z12reluKernelV2PfS_i_param_2];
	mov.u32 	%r3, %ctaid.x;
	mov.u32 	%r4, %ntid.x;
	mov.u32 	%r5, %tid.x;
	mad.lo.s32 	%r1, %r3, %r4, %r5;
	setp.ge.s32 	%p1, %r1, %r2;
	@%p1 bra 	$L__BB1_2;
	cvta.to.global.u64 	%rd3, %rd2;
	cvta.to.global.u64 	%rd4, %rd1;
	mul.wide.s32 	%rd5, %r1, 4;
	add.s64 	%rd6, %rd4, %rd5;
	ld.global.f32 	%f1, [%rd6];
	max.f32 	%f2, %f1, 0f00000000;
	add.s64 	%rd7, %rd3, %rd5;
	st.global.f32 	[%rd7], %f2;
$L__BB1_2:
	ret;

}
	// .globl	_Z12reluKernelV3PfS_i
.visible .entry _Z12reluKernelV3PfS_i(
	.param .u64 .ptr .align 1 _Z12reluKernelV3PfS_i_param_0,
	.param .u64 .ptr .align 1 _Z12reluKernelV3PfS_i_param_1,
	.param .u32 _Z12reluKernelV3PfS_i_param_2
)
{
	.reg .pred 	%p<5>;
	.reg .b32 	%r<13>;
	.reg .b32 	%f<9>;
	.reg .b64 	%rd<17>;

	ld.param.u64 	%rd3, [_Z12reluKernelV3PfS_i_param_0];
	ld.param.u64 	%rd4, [_Z12reluKernelV3PfS_i_param_1];
	ld.param.u32 	%r11, [_Z12reluKernelV3PfS_i_param_2];
	cvta.to.global.u64 	%rd1, %rd4;
	cvta.to.global.u64 	%rd2, %rd3;
	mov.u32 	%r1, %ctaid.x;
	mov.u32 	%r2, %ntid.x;
	mov.u32 	%r3, %tid.x;
	mov.u32 	%r4, %nctaid.x;
	mad.lo.s32 	%r5, %r1, %r2, %r3;
	setp.ge.s32 	%p1, %r5, %r11;
	@%p1 bra 	$L__BB2_2;
	mul.wide.s32 	%rd5, %r5, 4;
	add.s64 	%rd6, %rd2, %rd5;
	ld.global.f32 	%f1, [%rd6];
	max.f32 	%f2, %f1, 0f00000000;
	add.s64 	%rd7, %rd1, %rd5;
	st.global.f32 	[%rd7], %f2;
$L__BB2_2:
	add.s32 	%r6, %r4, %r1;
	mad.lo.s32 	%r7, %r6, %r2, %r3;
	setp.ge.s32 	%p2, %r7, %r11;
	@%p2 bra 	$L__BB2_4;
	mul.wide.s32 	%rd8, %r7, 4;
	add.s64 	%rd9, %rd2, %rd8;
	ld.global.f32 	%f3, [%rd9];
	max.f32 	%f4, %f3, 0f00000000;
	add.s64 	%rd10, %rd1, %rd8;
	st.global.f32 	[%rd10], %f4;
$L__BB2_4:
	add.s32 	%r8, %r6, %r4;
	mad.lo.s32 	%r9, %r8, %r2, %r3;
	setp.ge.s32 	%p3, %r9, %r11;
	@%p3 bra 	$L__BB2_6;
	mul.wide.s32 	%rd11, %r9, 4;
	add.s64 	%rd12, %rd2, %rd11;
	ld.global.f32 	%f5, [%rd12];
	max.f32 	%f6, %f5, 0f00000000;
	add.s64 	%rd13, %rd1, %rd11;
	st.global.f32 	[%rd13], %f6;
$L__BB2_6:
	add.s32 	%r12, %r8, %r4;
	mad.lo.s32 	%r10, %r12, %r2, %r3;
	setp.ge.s32 	%p4, %r10, %r11;
	@%p4 bra 	$L__BB2_8;
	mul.wide.s32 	%rd14, %r10, 4;
	add.s64 	%rd15, %rd2, %rd14;
	ld.global.f32 	%f7, [%rd15];
	max.f32 	%f8, %f7, 0f00000000;
	add.s64 	%rd16, %rd1, %rd14;
	st.global.f32 	[%rd16], %f8;
$L__BB2_8:
	ret;

}


// ===== COMPILED SASS (sm_100) =====

	.target	sm_100

	.elftype	@"ET_EXEC"


//--------------------- .note.nv.tkinfo           --------------------------
	.section	.note.nv.tkinfo,"",@"SHT_NOTE"
	.sectionflags	@"SHF_NOTE_NV_TKINFO"
	.tkinfo
        /*0018*/ 	.word	0x00000002
        /*0030*/ 	.string	""
        /*0030*/ 	.string	"ptxas"
        /*0030*/ 	.string	"Cuda compilation tools, release 13.0, V13.0.88"
        /*0030*/ 	.string	"Build cuda_13.0.r13.0/compiler.36424714_0"
        /*0030*/ 	.string	"-arch sm_100 -m 64 "



//--------------------- .note.nv.cuinfo           --------------------------
	.section	.note.nv.cuinfo,"",@"SHT_NOTE"
	.sectionflags	@"SHF_NOTE_NV_CUINFO"
        /*0018*/ 	.short	0x0002
        /*001a*/ 	.short	0x0064
        /*001c*/ 	.short	0x0082
	.zero		2


//--------------------- .nv.info                  --------------------------
	.section	.nv.info,"",@"SHT_CUDA_INFO"
	.align	4


	//----- nvinfo : EIATTR_REGCOUNT
	.align		4
        /*0000*/ 	.byte	0x04, 0x2f
        /*0002*/ 	.short	(.L_1 - .L_0)
	.align		4
.L_0:
        /*0004*/ 	.word	index@(_Z12reluKernelV1PfS_ii)
        /*0008*/ 	.word	0x0000000a


	//----- nvinfo : EIATTR_FRAME_SIZE
	.align		4
.L_1:
        /*000c*/ 	.byte	0x04, 0x11
        /*000e*/ 	.short	(.L_3 - .L_2)
	.align		4
.L_2:
        /*0010*/ 	.word	index@(_Z12reluKernelV1PfS_ii)
        /*0014*/ 	.word	0x00000000


	//----- nvinfo : EIATTR_REGCOUNT
	.align		4
.L_3:
        /*0018*/ 	.byte	0x04, 0x2f
        /*001a*/ 	.short	(.L_5 - .L_4)
	.align		4
.L_4:
        /*001c*/ 	.word	index@(_Z12reluKernelV2PfS_i)
        /*0020*/ 	.word	0x0000000a


	//----- nvinfo : EIATTR_FRAME_SIZE
	.align		4
.L_5:
        /*0024*/ 	.byte	0x04, 0x11
        /*0026*/ 	.short	(.L_7 - .L_6)
	.align		4
.L_6:
        /*0028*/ 	.word	index@(_Z12reluKernelV2PfS_i)
        /*002c*/ 	.word	0x00000000


	//----- nvinfo : EIATTR_REGCOUNT
	.align		4
.L_7:
        /*0030*/ 	.byte	0x04, 0x2f
        /*0032*/ 	.short	(.L_9 - .L_8)
	.align		4
.L_8:
        /*0034*/ 	.word	index@(_Z12reluKernelV3PfS_i)
        /*0038*/ 	.word	0x00000014


	//----- nvinfo : EIATTR_FRAME_SIZE
	.align		4
.L_9:
        /*003c*/ 	.byte	0x04, 0x11
        /*003e*/ 	.short	(.L_11 - .L_10)
	.align		4
.L_10:
        /*0040*/ 	.word	index@(_Z12reluKernelV3PfS_i)
        /*0044*/ 	.word	0x00000000


	//----- nvinfo : EIATTR_MIN_STACK_SIZE
	.align		4
.L_11:
        /*0048*/ 	.byte	0x04, 0x12
        /*004a*/ 	.short	(.L_13 - .L_12)
	.align		4
.L_12:
        /*004c*/ 	.word	index@(_Z12reluKernelV3PfS_i)
        /*0050*/ 	.word	0x00000000


	//----- nvinfo : EIATTR_MIN_STACK_SIZE
	.align		4
.L_13:
        /*0054*/ 	.byte	0x04, 0x12
        /*0056*/ 	.short	(.L_15 - .L_14)
	.align		4
.L_14:
        /*0058*/ 	.word	index@(_Z12reluKernelV2PfS_i)
        /*005c*/ 	.word	0x00000000


	//----- nvinfo : EIATTR_MIN_STACK_SIZE
	.align		4
.L_15:
        /*0060*/ 	.byte	0x04, 0x12
        /*0062*/ 	.short	(.L_17 - .L_16)
	.align		4
.L_16:
        /*0064*/ 	.word	index@(_Z12reluKernelV1PfS_ii)
        /*0068*/ 	.word	0x00000000
.L_17:


//--------------------- .nv.compat                --------------------------
	.section	.nv.compat,"",@"SHT_CUDA_COMPAT_INFO"
	.align	4
        /*0000*/ 	.byte	0x02, 0x09, 0x00, 0x00, 0x02, 0x02, 0x01, 0x00, 0x02, 0x05, 0x05, 0x00, 0x03, 0x07, 0x01, 0x01
        /*0010*/ 	.byte	0x02, 0x03, 0x00, 0x00, 0x02, 0x06, 0x01, 0x00, 0x04, 0x0b, 0x08, 0x00, 0x09, 0x00, 0x00, 0x00
        /*0020*/ 	.byte	0x00, 0x00, 0x00, 0x00


//--------------------- .nv.info._Z12reluKernelV3PfS_i --------------------------
	.section	.nv.info._Z12reluKernelV3PfS_i,"",@"SHT_CUDA_INFO"
	.sectionflags	@""
	.align	4


	//----- nvinfo : EIATTR_CUDA_API_VERSION
	.align		4
        /*0000*/ 	.byte	0x04, 0x37
        /*0002*/ 	.short	(.L_19 - .L_18)
.L_18:
        /*0004*/ 	.word	0x00000082


	//----- nvinfo : EIATTR_KPARAM_INFO
	.align		4
.L_19:
        /*0008*/ 	.byte	0x04, 0x17
        /*000a*/ 	.short	(.L_21 - .L_20)
.L_20:
        /*000c*/ 	.word	0x00000000
        /*0010*/ 	.short	0x0002
        /*0012*/ 	.short	0x0010
        /*0014*/ 	.byte	0x00, 0xf0, 0x11, 0x00


	//----- nvinfo : EIATTR_KPARAM_INFO
	.align		4
.L_21:
        /*0018*/ 	.byte	0x04, 0x17
        /*001a*/ 	.short	(.L_23 - .L_22)
.L_22:
        /*001c*/ 	.word	0x00000000
        /*0020*/ 	.short	0x0001
        /*0022*/ 	.short	0x0008
        /*0024*/ 	.byte	0x00, 0xf5, 0x21, 0x00


	//----- nvinfo : EIATTR_KPARAM_INFO
	.align		4
.L_23:
        /*0028*/ 	.byte	0x04, 0x17
        /*002a*/ 	.short	(.L_25 - .L_24)
.L_24:
        /*002c*/ 	.word	0x00000000
        /*0030*/ 	.short	0x0000
        /*0032*/ 	.short	0x0000
        /*0034*/ 	.byte	0x00, 0xf5, 0x21, 0x00


	//----- nvinfo : EIATTR_SPARSE_MMA_MASK
	.align		4
.L_25:
        /*0038*/ 	.byte	0x03, 0x50
        /*003a*/ 	.short	0x0000


	//----- nvinfo : EIATTR_MAXREG_COUNT
	.align		4
        /*003c*/ 	.byte	0x03, 0x1b
        /*003e*/ 	.short	0x00ff


	//----- nvinfo : EIATTR_MERCURY_ISA_VERSION
	.align		4
        /*0040*/ 	.byte	0x03, 0x5f
        /*0042*/ 	.short	0x0101


	//----- nvinfo : EIATTR_VRC_CTA_INIT_COUNT
	.align		4
        /*0044*/ 	.byte	0x02, 0x4a
	.zero		1
	.zero		1


	//----- nvinfo : EIATTR_EXIT_INSTR_OFFSETS
	.align		4
        /*0048*/ 	.byte	0x04, 0x1c
        /*004a*/ 	.short	(.L_27 - .L_26)


	//   ....[0]....
.L_26:
        /*004c*/ 	.word	0x00000270


	//   ....[1]....
        /*0050*/ 	.word	0x000002f0


	//----- nvinfo : EIATTR_CBANK_PARAM_SIZE
	.align		4
.L_27:
        /*0054*/ 	.byte	0x03, 0x19
        /*0056*/ 	.short	0x0014


	//----- nvinfo : EIATTR_PARAM_CBANK
	.align		4
        /*0058*/ 	.byte	0x04, 0x0a
        /*005a*/ 	.short	(.L_29 - .L_28)
	.align		4
.L_28:
        /*005c*/ 	.word	index@(.nv.constant0._Z12reluKernelV3PfS_i)
        /*0060*/ 	.short	0x0380
        /*0062*/ 	.short	0x0014


	//----- nvinfo : EIATTR_SW_WAR
	.align		4
.L_29:
        /*0064*/ 	.byte	0x04, 0x36
        /*0066*/ 	.short	(.L_31 - .L_30)
.L_30:
        /*0068*/ 	.word	0x00000008
.L_31:


//--------------------- .nv.info._Z12reluKernelV2PfS_i --------------------------
	.section	.nv.info._Z12reluKernelV2PfS_i,"",@"SHT_CUDA_INFO"
	.sectionflags	@""
	.align	4


	//----- nvinfo : EIATTR_CUDA_API_VERSION
	.align		4
        /*0000*/ 	.byte	0x04, 0x37
        /*0002*/ 	.short	(.L_33 - .L_32)
.L_32:
        /*0004*/ 	.word	0x00000082


	//----- nvinfo : EIATTR_KPARAM_INFO
	.align		4
.L_33:
        /*0008*/ 	.byte	0x04, 0x17
        /*000a*/ 	.short	(.L_35 - .L_34)
.L_34:
        /*000c*/ 	.word	0x00000000
        /*0010*/ 	.short	0x0002
        /*0012*/ 	.short	0x0010
        /*0014*/ 	.byte	0x00, 0xf0, 0x11, 0x00


	//----- nvinfo : EIATTR_KPARAM_INFO
	.align		4
.L_35:
        /*0018*/ 	.byte	0x04, 0x17
        /*001a*/ 	.short	(.L_37 - .L_36)
.L_36:
        /*001c*/ 	.word	0x00000000
        /*0020*/ 	.short	0x0001
        /*0022*/ 	.short	0x0008
        /*0024*/ 	.byte	0x00, 0xf5, 0x21, 0x00


	//----- nvinfo : EIATTR_KPARAM_INFO
	.align		4
.L_37:
        /*0028*/ 	.byte	0x04, 0x17
        /*002a*/ 	.short	(.L_39 - .L_38)
.L_38:
        /*002c*/ 	.word	0x00000000
        /*0030*/ 	.short	0x0000
        /*0032*/ 	.short	0x0000
        /*0034*/ 	.byte	0x00, 0xf5, 0x21, 0x00


	//----- nvinfo : EIATTR_SPARSE_MMA_MASK
	.align		4
.L_39:
        /*0038*/ 	.byte	0x03, 0x50
        /*003a*/ 	.short	0x0000


	//----- nvinfo : EIATTR_MAXREG_COUNT
	.align		4
        /*003c*/ 	.byte	0x03, 0x1b
        /*003e*/ 	.short	0x00ff


	//----- nvinfo : EIATTR_MERCURY_ISA_VERSION
	.align		4
        /*0040*/ 	.byte	0x03, 0x5f
        /*0042*/ 	.short	0x0101


	//----- nvinfo : EIATTR_VRC_CTA_INIT_COUNT
	.align		4
        /*0044*/ 	.byte	0x02, 0x4a
	.zero		1
	.zero		1


	//----- nvinfo : EIATTR_EXIT_INSTR_OFFSETS
	.align		4
        /*0048*/ 	.byte	0x04, 0x1c
        /*004a*/ 	.short	(.L_41 - .L_40)


	//   ....[0]....
.L_40:
        /*004c*/ 	.word	0x00000070


	//   ....[1]....
        /*0050*/ 	.word	0x00000100


	//----- nvinfo : EIATTR_CBANK_PARAM_SIZE
	.align		4
.L_41:
        /*0054*/ 	.byte	0x03, 0x19
        /*0056*/ 	.short	0x0014


	//----- nvinfo : EIATTR_PARAM_CBANK
	.align		4
        /*0058*/ 	.byte	0x04, 0x0a
        /*005a*/ 	.short	(.L_43 - .L_42)
	.align		4
.L_42:
        /*005c*/ 	.word	index@(.nv.constant0._Z12reluKernelV2PfS_i)
        /*0060*/ 	.short	0x0380
        /*0062*/ 	.short	0x0014


	//----- nvinfo : EIATTR_SW_WAR
	.align		4
.L_43:
        /*0064*/ 	.byte	0x04, 0x36
        /*0066*/ 	.short	(.L_45 - .L_44)
.L_44:
        /*0068*/ 	.word	0x00000008
.L_45:


//--------------------- .nv.info._Z12reluKernelV1PfS_ii --------------------------
	.section	.nv.info._Z12reluKernelV1PfS_ii,"",@"SHT_CUDA_INFO"
	.sectionflags	@""
	.align	4


	//----- nvinfo : EIATTR_CUDA_API_VERSION
	.align		4
        /*0000*/ 	.byte	0x04, 0x37
        /*0002*/ 	.short	(.L_47 - .L_46)
.L_46:
        /*0004*/ 	.word	0x00000082


	//----- nvinfo : EIATTR_KPARAM_INFO
	.align		4
.L_47:
        /*0008*/ 	.byte	0x04, 0x17
        /*000a*/ 	.short	(.L_49 - .L_48)
.L_48:
        /*000c*/ 	.word	0x00000000
        /*0010*/ 	.short	0x0003
        /*0012*/ 	.short	0x0014
        /*0014*/ 	.byte	0x00, 0xf0, 0x11, 0x00


	//----- nvinfo : EIATTR_KPARAM_INFO
	.align		4
.L_49:
        /*0018*/ 	.byte	0x04, 0x17
        /*001a*/ 	.short	(.L_51 - .L_50)
.L_50:
        /*001c*/ 	.word	0x00000000
        /*0020*/ 	.short	0x0002
        /*0022*/ 	.short	0x0010
        /*0024*/ 	.byte	0x00, 0xf0, 0x11, 0x00


	//----- nvinfo : EIATTR_KPARAM_INFO
	.align		4
.L_51:
        /*0028*/ 	.byte	0x04, 0x17
        /*002a*/ 	.short	(.L_53 - .L_52)
.L_52:
        /*002c*/ 	.word	0x00000000
        /*0030*/ 	.short	0x0001
        /*0032*/ 	.short	0x0008
        /*0034*/ 	.byte	0x00, 0xf5, 0x21, 0x00


	//----- nvinfo : EIATTR_KPARAM_INFO
	.align		4
.L_53:
        /*0038*/ 	.byte	0x04, 0x17
        /*003a*/ 	.short	(.L_55 - .L_54)
.L_54:
        /*003c*/ 	.word	0x00000000
        /*0040*/ 	.short	0x0000
        /*0042*/ 	.short	0x0000
        /*0044*/ 	.byte	0x00, 0xf5, 0x21, 0x00


	//----- nvinfo : EIATTR_SPARSE_MMA_MASK
	.align		4
.L_55:
        /*0048*/ 	.byte	0x03, 0x50
        /*004a*/ 	.short	0x0000


	//----- nvinfo : EIATTR_MAXREG_COUNT
	.align		4
        /*004c*/ 	.byte	0x03, 0x1b
        /*004e*/ 	.short	0x00ff


	//----- nvinfo : EIATTR_MERCURY_ISA_VERSION
	.align		4
        /*0050*/ 	.byte	0x03, 0x5f
        /*0052*/ 	.short	0x0101


	//----- nvinfo : EIATTR_VRC_CTA_INIT_COUNT
	.align		4
        /*0054*/ 	.byte	0x02, 0x4a
	.zero		1
	.zero		1


	//----- nvinfo : EIATTR_EXIT_INSTR_OFFSETS
	.align		4
        /*0058*/ 	.byte	0x04, 0x1c
        /*005a*/ 	.short	(.L_57 - .L_56)


	//   ....[0]....
.L_56:
        /*005c*/ 	.word	0x000000c0


	//   ....[1]....
        /*0060*/ 	.word	0x00000160


	//----- nvinfo : EIATTR_CBANK_PARAM_SIZE
	.align		4
.L_57:
        /*0064*/ 	.byte	0x03, 0x19
        /*0066*/ 	.short	0x0018


	//----- nvinfo : EIATTR_PARAM_CBANK
	.align		4
        /*0068*/ 	.byte	0x04, 0x0a
        /*006a*/ 	.short	(.L_59 - .L_58)
	.align		4
.L_58:
        /*006c*/ 	.word	index@(.nv.constant0._Z12reluKernelV1PfS_ii)
        /*0070*/ 	.short	0x0380
        /*0072*/ 	.short	0x0018


	//----- nvinfo : EIATTR_SW_WAR
	.align		4
.L_59:
        /*0074*/ 	.byte	0x04, 0x36
        /*0076*/ 	.short	(.L_61 - .L_60)
.L_60:
        /*0078*/ 	.word	0x00000008
.L_61:


//--------------------- .nv.callgraph             --------------------------
	.section	.nv.callgraph,"",@"SHT_CUDA_CALLGRAPH"
	.align	4
	.sectionentsize	8
	.align		4
        /*0000*/ 	.word	0x00000000
	.align		4
        /*0004*/ 	.word	0xffffffff
	.align		4
        /*0008*/ 	.word	0x00000000
	.align		4
        /*000c*/ 	.word	0xfffffffe
	.align		4
        /*0010*/ 	.word	0x00000000
	.align		4
        /*0014*/ 	.word	0xfffffffd
	.align		4
        /*0018*/ 	.word	0x00000000
	.align		4
        /*001c*/ 	.word	0xfffffffc


//--------------------- .text._Z12reluKernelV3PfS_i --------------------------
	.section	.text._Z12reluKernelV3PfS_i,"ax",@progbits
	.align	128
        .global         _Z12reluKernelV3PfS_i
        .type           _Z12reluKernelV3PfS_i,@function
        .size           _Z12reluKernelV3PfS_i,(.L_x_3 - _Z12reluKernelV3PfS_i)
        .other          _Z12reluKernelV3PfS_i,@"STO_CUDA_ENTRY STV_DEFAULT"
_Z12reluKernelV3PfS_i:
.text._Z12reluKernelV3PfS_i:
[----:B------:R-:W-:Y:S01]  /*0000*/  LDC R1, c[0x0][0x37c] ;  /* 0x0000df00ff017b82 */ /* 0x000fe20000000800 */
[----:B------:R-:W0:Y:S07]  /*0010*/  S2R R0, SR_TID.X ;  /* 0x0000000000007919 */ /* 0x000e2e0000002100 */
[----:B------:R-:W0:Y:S01]  /*0020*/  S2UR UR4, SR_CTAID.X ;  /* 0x00000000000479c3 */ /* 0x000e220000002500 */
[----:B------:R-:W1:Y:S01]  /*0030*/  LDCU UR8, c[0x0][0x390] ;  /* 0x00007200ff0877ac */ /* 0x000e620008000800 */
[----:B------:R-:W2:Y:S06]  /*0040*/  LDCU.64 UR6, c[0x0][0x358] ;  /* 0x00006b00ff0677ac */ /* 0x000eac0008000a00 */
[----:B------:R-:W0:Y:S08]  /*0050*/  LDC R3, c[0x0][0x360] ;  /* 0x0000d800ff037b82 */ /* 0x000e300000000800 */
[----:B------:R-:W3:Y:S08]  /*0060*/  LDC.64 R4, c[0x0][0x380] ;  /* 0x0000e000ff047b82 */ /* 0x000ef00000000a00 */
[----:B------:R-:W4:Y:S01]  /*0070*/  LDC.64 R6, c[0x0][0x388] ;  /* 0x0000e200ff067b82 */ /* 0x000f220000000a00 */
[----:B0-----:R-:W-:-:S07]  /*0080*/  IMAD R11, R3, UR4, R0 ;  /* 0x00000004030b7c24 */ /* 0x001fce000f8e0200 */
[----:B------:R-:W0:Y:S01]  /*0090*/  LDC.64 R8, c[0x0][0x380] ;  /* 0x0000e000ff087b82 */ /* 0x000e220000000a00 */
[----:B-1----:R-:W-:-:S13]  /*00a0*/  ISETP.GE.AND P1, PT, R11, UR8, PT ;  /* 0x000000080b007c0c */ /* 0x002fda000bf26270 */
[----:B---3--:R-:W-:-:S06]  /*00b0*/  @!P1 IMAD.WIDE R4, R11, 0x4, R4 ;  /* 0x000000040b049825 */ /* 0x008fcc00078e0204 */
[----:B--2---:R-:W2:Y:S01]  /*00c0*/  @!P1 LDG.E R4, desc[UR6][R4.64] ;  /* 0x0000000604049981 */ /* 0x004ea2000c1e1900 */
[----:B------:R-:W1:Y:S01]  /*00d0*/  LDCU UR5, c[0x0][0x370] ;  /* 0x00006e00ff0577ac */ /* 0x000e620008000800 */
[----:B----4-:R-:W-:Y:S02]  /*00e0*/  @!P1 IMAD.WIDE R6, R11, 0x4, R6 ;  /* 0x000000040b069825 */ /* 0x010fe400078e0206 */
[----:B------:R-:W3:Y:S01]  /*00f0*/  LDC.64 R10, c[0x0][0x380] ;  /* 0x0000e000ff0a7b82 */ /* 0x000ee20000000a00 */
[----:B-1----:R-:W-:-:S06]  /*0100*/  UIADD3 UR4, UPT, UPT, UR4, UR5, URZ ;  /* 0x0000000504047290 */ /* 0x002fcc000fffe0ff */
[----:B------:R-:W-:-:S05]  /*0110*/  IMAD R15, R3, UR4, R0 ;  /* 0x00000004030f7c24 */ /* 0x000fca000f8e0200 */
[----:B------:R-:W-:-:S13]  /*0120*/  ISETP.GE.AND P0, PT, R15, UR8, PT ;  /* 0x000000080f007c0c */ /* 0x000fda000bf06270 */
[----:B0-----:R-:W-:Y:S01]  /*0130*/  @!P0 IMAD.WIDE R8, R15, 0x4, R8 ;  /* 0x000000040f088825 */ /* 0x001fe200078e0208 */
[----:B--2---:R-:W-:Y:S01]  /*0140*/  @!P1 FMNMX R13, RZ, R4, !PT ;  /* 0x00000004ff0d9209 */ /* 0x004fe20007800000 */
[----:B------:R-:W-:Y:S01]  /*0150*/  UIADD3 UR4, UPT, UPT, UR4, UR5, URZ ;  /* 0x0000000504047290 */ /* 0x000fe2000fffe0ff */
[----:B------:R-:W0:Y:S03]  /*0160*/  LDC.64 R4, c[0x0][0x388] ;  /* 0x0000e200ff047b82 */ /* 0x000e260000000a00 */
[----:B------:R1:W-:Y:S04]  /*0170*/  @!P1 STG.E desc[UR6][R6.64], R13 ;  /* 0x0000000d06009986 */ /* 0x0003e8000c101906 */
[----:B------:R-:W2:Y:S01]  /*0180*/  @!P0 LDG.E R8, desc[UR6][R8.64] ;  /* 0x0000000608088981 */ /* 0x000ea2000c1e1900 */
[----:B------:R-:W-:-:S05]  /*0190*/  IMAD R17, R3, UR4, R0 ;  /* 0x0000000403117c24 */ /* 0x000fca000f8e0200 */
[----:B------:R-:W-:Y:S01]  /*01a0*/  ISETP.GE.AND P1, PT, R17, UR8, PT ;  /* 0x0000000811007c0c */ /* 0x000fe2000bf26270 */
[----:B-1----:R-:W1:Y:S01]  /*01b0*/  LDC.64 R6, c[0x0][0x388] ;  /* 0x0000e200ff067b82 */ /* 0x002e620000000a00 */
[----:B0-----:R-:W-:-:S11]  /*01c0*/  @!P0 IMAD.WIDE R4, R15, 0x4, R4 ;  /* 0x000000040f048825 */ /* 0x001fd600078e0204 */
[----:B---3--:R-:W-:Y:S01]  /*01d0*/  @!P1 IMAD.WIDE R10, R17, 0x4, R10 ;  /* 0x00000004110a9825 */ /* 0x008fe200078e020a */
[----:B--2---:R-:W-:-:S05]  /*01e0*/  @!P0 FMNMX R15, RZ, R8, !PT ;  /* 0x00000008ff0f8209 */ /* 0x004fca0007800000 */
[----:B------:R0:W-:Y:S04]  /*01f0*/  @!P0 STG.E desc[UR6][R4.64], R15 ;  /* 0x0000000f04008986 */ /* 0x0001e8000c101906 */
[----:B------:R-:W2:Y:S01]  /*0200*/  @!P1 LDG.E R10, desc[UR6][R10.64] ;  /* 0x000000060a0a9981 */ /* 0x000ea2000c1e1900 */
[----:B------:R-:W-:-:S06]  /*0210*/  UIADD3 UR4, UPT, UPT, UR4, UR5, URZ ;  /* 0x0000000504047290 */ /* 0x000fcc000fffe0ff */
[----:B------:R-:W-:Y:S02]  /*0220*/  IMAD R9, R3, UR4, R0 ;  /* 0x0000000403097c24 */ /* 0x000fe4000f8e0200 */
[----:B-1----:R-:W-:-:S03]  /*0230*/  @!P1 IMAD.WIDE R2, R17, 0x4, R6 ;  /* 0x0000000411029825 */ /* 0x002fc600078e0206 */
[----:B------:R-:W-:Y:S02]  /*0240*/  ISETP.GE.AND P0, PT, R9, UR8, PT ;  /* 0x0000000809007c0c */ /* 0x000fe4000bf06270 */
[----:B--2---:R-:W-:-:S05]  /*0250*/  @!P1 FMNMX R7, RZ, R10, !PT ;  /* 0x0000000aff079209 */ /* 0x004fca0007800000 */
[----:B------:R0:W-:Y:S06]  /*0260*/  @!P1 STG.E desc[UR6][R2.64], R7 ;  /* 0x0000000702009986 */ /* 0x0001ec000c101906 */
[----:B------:R-:W-:Y:S05]  /*0270*/  @P0 EXIT ;  /* 0x000000000000094d */ /* 0x000fea0003800000 */
[----:B0-----:R-:W0:Y:S08]  /*0280*/  LDC.64 R2, c[0x0][0x380] ;  /* 0x0000e000ff027b82 */ /* 0x001e300000000a00 */
[----:B------:R-:W1:Y:S01]  /*0290*/  LDC.64 R4, c[0x0][0x388] ;  /* 0x0000e200ff047b82 */ /* 0x000e620000000a00 */
[----:B0-----:R-:W-:-:S06]  /*02a0*/  IMAD.WIDE R2, R9, 0x4, R2 ;  /* 0x0000000409027825 */ /* 0x001fcc00078e0202 */
[----:B------:R-:W2:Y:S01]  /*02b0*/  LDG.E R2, desc[UR6][R2.64] ;  /* 0x0000000602027981 */ /* 0x000ea2000c1e1900 */
[----:B-1----:R-:W-:Y:S01]  /*02c0*/  IMAD.WIDE R4, R9, 0x4, R4 ;  /* 0x0000000409047825 */ /* 0x002fe200078e0204 */
[----:B--2---:R-:W-:-:S05]  /*02d0*/  FMNMX R7, RZ, R2, !PT ;  /* 0x00000002ff077209 */ /* 0x004fca0007800000 */
[----:B------:R-:W-:Y:S01]  /*02e0*/  STG.E desc[UR6][R4.64], R7 ;  /* 0x0000000704007986 */ /* 0x000fe2000c101906 */
[----:B------:R-:W-:Y:S05]  /*02f0*/  EXIT ;  /* 0x000000000000794d */ /* 0x000fea0003800000 */
.L_x_0:
[----:B------:R-:W-:-:S00]  /*0300*/  BRA `(.L_x_0) ;  /* 0xfffffffc00fc7947 */ /* 0x000fc0000383ffff */
[----:B------:R-:W-:-:S00]  /*0310*/  NOP ;  /* 0x0000000000007918 */ /* 0x000fc00000000000 */
        /* <DEDUP_REMOVED lines=14> */
.L_x_3:


//--------------------- .text._Z12reluKernelV2PfS_i --------------------------
	.section	.text._Z12reluKernelV2PfS_i,"ax",@progbits
	.align	128
        .global         _Z12reluKernelV2PfS_i
        .type           _Z12reluKernelV2PfS_i,@function
        .size           _Z12reluKernelV2PfS_i,(.L_x_4 - _Z12reluKernelV2PfS_i)
        .other          _Z12reluKernelV2PfS_i,@"STO_CUDA_ENTRY STV_DEFAULT"
_Z12reluKernelV2PfS_i:
.text._Z12reluKernelV2PfS_i:
[----:B------:R-:W-:Y:S01]  /*0000*/  LDC R1, c[0x0][0x37c] ;  /* 0x0000df00ff017b82 */ /* 0x000fe20000000800 */
[----:B------:R-:W0:Y:S07]  /*0010*/  S2R R0, SR_TID.X ;  /* 0x0000000000007919 */ /* 0x000e2e0000002100 */
[----:B------:R-:W0:Y:S01]  /*0020*/  S2UR UR4, SR_CTAID.X ;  /* 0x00000000000479c3 */ /* 0x000e220000002500 */
[----:B------:R-:W1:Y:S07]  /*0030*/  LDCU UR5, c[0x0][0x390] ;  /* 0x00007200ff0577ac */ /* 0x000e6e0008000800 */
[----:B------:R-:W0:Y:S02]  /*0040*/  LDC R7, c[0x0][0x360] ;  /* 0x0000d800ff077b82 */ /* 0x000e240000000800 */
[----:B0-----:R-:W-:-:S05]  /*0050*/  IMAD R7, R7, UR4, R0 ;  /* 0x0000000407077c24 */ /* 0x001fca000f8e0200 */
[----:B-1----:R-:W-:-:S13]  /*0060*/  ISETP.GE.AND P0, PT, R7, UR5, PT ;  /* 0x0000000507007c0c */ /* 0x002fda000bf06270 */
[----:B------:R-:W-:Y:S05]  /*0070*/  @P0 EXIT ;  /* 0x000000000000094d */ /* 0x000fea0003800000 */
[----:B------:R-:W0:Y:S01]  /*0080*/  LDC.64 R2, c[0x0][0x380] ;  /* 0x0000e000ff027b82 */ /* 0x000e220000000a00 */
[----:B------:R-:W1:Y:S07]  /*0090*/  LDCU.64 UR4, c[0x0][0x358] ;  /* 0x00006b00ff0477ac */ /* 0x000e6e0008000a00 */
[----:B------:R-:W2:Y:S01]  /*00a0*/  LDC.64 R4, c[0x0][0x388] ;  /* 0x0000e200ff047b82 */ /* 0x000ea20000000a00 */
[----:B0-----:R-:W-:-:S06]  /*00b0*/  IMAD.WIDE R2, R7, 0x4, R2 ;  /* 0x0000000407027825 */ /* 0x001fcc00078e0202 */
[----:B-1----:R-:W3:Y:S01]  /*00c0*/  LDG.E R2, desc[UR4][R2.64] ;  /* 0x0000000402027981 */ /* 0x002ee2000c1e1900 */
[----:B--2---:R-:W-:Y:S01]  /*00d0*/  IMAD.WIDE R4, R7, 0x4, R4 ;  /* 0x0000000407047825 */ /* 0x004fe200078e0204 */
[----:B---3--:R-:W-:-:S05]  /*00e0*/  FMNMX R7, RZ, R2, !PT ;  /* 0x00000002ff077209 */ /* 0x008fca0007800000 */
[----:B------:R-:W-:Y:S01]  /*00f0*/  STG.E desc[UR4][R4.64], R7 ;  /* 0x0000000704007986 */ /* 0x000fe2000c101904 */
[----:B------:R-:W-:Y:S05]  /*0100*/  EXIT ;  /* 0x000000000000794d */ /* 0x000fea0003800000 */
.L_x_1:
        /* <DEDUP_REMOVED lines=15> */
.L_x_4:


//--------------------- .text._Z12reluKernelV1PfS_ii --------------------------
	.section	.text._Z12reluKernelV1PfS_ii,"ax",@progbits
	.align	128
        .global         _Z12reluKernelV1PfS_ii
        .type           _Z12reluKernelV1PfS_ii,@function
        .size           _Z12reluKernelV1PfS_ii,(.L_x_5 - _Z12reluKernelV1PfS_ii)
        .other          _Z12reluKernelV1PfS_ii,@"STO_CUDA_ENTRY STV_DEFAULT"
_Z12reluKernelV1PfS_ii:
.text._Z12reluKernelV1PfS_ii:
[----:B------:R-:W-:Y:S01]  /*0000*/  LDC R1, c[0x0][0x37c] ;  /* 0x0000df00ff017b82 */ /* 0x000fe20000000800 */
[----:B------:R-:W0:Y:S07]  /*0010*/  S2R R3, SR_TID.Y ;  /* 0x0000000000037919 */ /* 0x000e2e0000002200 */
[----:B------:R-:W0:Y:S01]  /*0020*/  S2UR UR4, SR_CTAID.Y ;  /* 0x00000000000479c3 */ /* 0x000e220000002600 */
[----:B------:R-:W1:Y:S01]  /*0030*/  LDCU.64 UR6, c[0x0][0x390] ;  /* 0x00007200ff0677ac */ /* 0x000e620008000a00 */
[----:B------:R-:W2:Y:S06]  /*0040*/  S2R R2, SR_TID.X ;  /* 0x0000000000027919 */ /* 0x000eac0000002100 */
[----:B------:R-:W0:Y:S08]  /*0050*/  LDC R0, c[0x0][0x364] ;  /* 0x0000d900ff007b82 */ /* 0x000e300000000800 */
[----:B------:R-:W2:Y:S08]  /*0060*/  S2UR UR5, SR_CTAID.X ;  /* 0x00000000000579c3 */ /* 0x000eb00000002500 */
[----:B------:R-:W2:Y:S01]  /*0070*/  LDC R5, c[0x0][0x360] ;  /* 0x0000d800ff057b82 */ /* 0x000ea20000000800 */
[----:B0-----:R-:W-:-:S05]  /*0080*/  IMAD R0, R0, UR4, R3 ;  /* 0x0000000400007c24 */ /* 0x001fca000f8e0203 */
[----:B-1----:R-:W-:Y:S01]  /*0090*/  ISETP.GE.AND P0, PT, R0, UR7, PT ;  /* 0x0000000700007c0c */ /* 0x002fe2000bf06270 */
[----:B--2---:R-:W-:-:S05]  /*00a0*/  IMAD R5, R5, UR5, R2 ;  /* 0x0000000505057c24 */ /* 0x004fca000f8e0202 */
[----:B------:R-:W-:-:S13]  /*00b0*/  ISETP.GE.OR P0, PT, R5, UR6, P0 ;  /* 0x0000000605007c0c */ /* 0x000fda0008706670 */
[----:B------:R-:W-:Y:S05]  /*00c0*/  @P0 EXIT ;  /* 0x000000000000094d */ /* 0x000fea0003800000 */
[----:B------:R-:W0:Y:S01]  /*00d0*/  LDC.64 R2, c[0x0][0x380] ;  /* 0x0000e000ff027b82 */ /* 0x000e220000000a00 */
[----:B------:R-:W1:Y:S01]  /*00e0*/  LDCU.64 UR4, c[0x0][0x358] ;  /* 0x00006b00ff0477ac */ /* 0x000e620008000a00 */
[----:B------:R-:W-:-:S06]  /*00f0*/  IMAD R7, R0, UR6, R5 ;  /* 0x0000000600077c24 */ /* 0x000fcc000f8e0205 */
[----:B------:R-:W2:Y:S01]  /*0100*/  LDC.64 R4, c[0x0][0x388] ;  /* 0x0000e200ff047b82 */ /* 0x000ea20000000a00 */
[----:B0-----:R-:W-:-:S06]  /*0110*/  IMAD.WIDE R2, R7, 0x4, R2 ;  /* 0x0000000407027825 */ /* 0x001fcc00078e0202 */
[----:B-1----:R-:W3:Y:S01]  /*0120*/  LDG.E R2, desc[UR4][R2.64] ;  /* 0x0000000402027981 */ /* 0x002ee2000c1e1900 */
[----:B--2---:R-:W-:Y:S01]  /*0130*/  IMAD.WIDE R4, R7, 0x4, R4 ;  /* 0x0000000407047825 */ /* 0x004fe200078e0204 */
[----:B---3--:R-:W-:-:S05]  /*0140*/  FMNMX R7, RZ, R2, !PT ;  /* 0x00000002ff077209 */ /* 0x008fca0007800000 */
[----:B------:R-:W-:Y:S01]  /*0150*/  STG.E desc[UR4][R4.64], R7 ;  /* 0x0000000704007986 */ /* 0x000fe2000c101904 */
[----:B------:R-:W-:Y:S05]  /*0160*/  EXIT ;  /* 0x000000000000794d */ /* 0x000fea0003800000 */
.L_x_2:
        /* <DEDUP_REMOVED lines=9> */
.L_x_5:


//--------------------- .nv.shared.reserved.0     --------------------------
	.section	.nv.shared.reserved.0,"aw",@nobits
	.weak		__nv_reservedSMEM_offset_0_alias
	.size		__nv_reservedSMEM_offset_0_alias, 0, 64
	.other		__nv_reservedSMEM_offset_0_alias,@"STO_CUDA_RESERVED_SHARED STV_DEFAULT"
__nv_reservedSMEM_offset_0_alias:
	.zero		0
	.zero		64


//--------------------- .nv.constant0._Z12reluKernelV3PfS_i --------------------------
	.section	.nv.constant0._Z12reluKernelV3PfS_i,"a",@progbits
	.sectionflags	@""
	.align	4
.nv.constant0._Z12reluKernelV3PfS_i:
	.zero		916


//--------------------- .nv.constant0._Z12reluKernelV2PfS_i --------------------------
	.section	.nv.constant0._Z12reluKernelV2PfS_i,"a",@progbits
	.sectionflags	@""
	.align	4
.nv.constant0._Z12reluKernelV2PfS_i:
	.zero		916


//--------------------- .nv.constant0._Z12reluKernelV1PfS_ii --------------------------
	.section	.nv.constant0._Z12reluKernelV1PfS_ii,"a",@progbits
	.sectionflags	@""
	.align	4
.nv.constant0._Z12reluKernelV1PfS_ii:
	.zero		920


//--------------------- SYMBOLS --------------------------

	.type		.nv.reservedSmem.offset0,@object
	.size		.nv.reservedSmem.offset0,0x4
